//
// Generated by NVIDIA NVVM Compiler
//
// Compiler Build ID: CL-36424714
// Cuda compilation tools, release 13.0, V13.0.88
// Based on NVVM 20.0.0
//

.version 9.0
.target sm_100
.address_size 64

	// .globl	_Z23reduce_v1_no_divergencePfS_
// _ZZ23reduce_v1_no_divergencePfS_E5sdata has been demoted

.visible .entry _Z23reduce_v1_no_divergencePfS_(
	.param .u64 .ptr .align 1 _Z23reduce_v1_no_divergencePfS__param_0,
	.param .u64 .ptr .align 1 _Z23reduce_v1_no_divergencePfS__param_1
)
{
	.reg .pred 	%p<5>;
	.reg .b32 	%r<19>;
	.reg .b32 	%f<6>;
	.reg .b64 	%rd<9>;
	// demoted variable
	.shared .align 4 .b8 _ZZ23reduce_v1_no_divergencePfS_E5sdata[1024];
	ld.param.u64 	%rd2, [_Z23reduce_v1_no_divergencePfS__param_0];
	ld.param.u64 	%rd1, [_Z23reduce_v1_no_divergencePfS__param_1];
	cvta.to.global.u64 	%rd3, %rd2;
	mov.u32 	%r1, %tid.x;
	mov.u32 	%r2, %ctaid.x;
	mov.u32 	%r3, %ntid.x;
	mad.lo.s32 	%r7, %r2, %r3, %r1;
	mul.wide.u32 	%rd4, %r7, 4;
	add.s64 	%rd5, %rd3, %rd4;
	ld.global.f32 	%f1, [%rd5];
	shl.b32 	%r8, %r1, 2;
	mov.u32 	%r9, _ZZ23reduce_v1_no_divergencePfS_E5sdata;
	add.s32 	%r10, %r9, %r8;
	st.shared.f32 	[%r10], %f1;
	bar.sync 	0;
	setp.lt.u32 	%p1, %r3, 2;
	@%p1 bra 	$L__BB0_5;
	mov.b32 	%r18, 1;
$L__BB0_2:
	shl.b32 	%r5, %r18, 1;
	mul.lo.s32 	%r6, %r5, %r1;
	setp.ge.u32 	%p2, %r6, %r3;
	@%p2 bra 	$L__BB0_4;
	add.s32 	%r12, %r6, %r18;
	shl.b32 	%r13, %r12, 2;
	add.s32 	%r15, %r9, %r13;
	ld.shared.f32 	%f2, [%r15];
	shl.b32 	%r16, %r6, 2;
	add.s32 	%r17, %r9, %r16;
	ld.shared.f32 	%f3, [%r17];
	add.f32 	%f4, %f2, %f3;
	st.shared.f32 	[%r17], %f4;
$L__BB0_4:
	bar.sync 	0;
	setp.lt.u32 	%p3, %r5, %r3;
	mov.u32 	%r18, %r5;
	@%p3 bra 	$L__BB0_2;
$L__BB0_5:
	setp.ne.s32 	%p4, %r1, 0;
	@%p4 bra 	$L__BB0_7;
	ld.shared.f32 	%f5, [_ZZ23reduce_v1_no_divergencePfS_E5sdata];
	cvta.to.global.u64 	%rd6, %rd1;
	mul.wide.u32 	%rd7, %r2, 4;
	add.s64 	%rd8, %rd6, %rd7;
	st.global.f32 	[%rd8], %f5;
$L__BB0_7:
	ret;

}


// ===== COMPILED SASS (sm_100) =====

	.target	sm_100

	.elftype	@"ET_EXEC"


//--------------------- .note.nv.tkinfo           --------------------------
	.section	.note.nv.tkinfo,"",@"SHT_NOTE"
	.sectionflags	@"SHF_NOTE_NV_TKINFO"
	.tkinfo
        /*0018*/ 	.word	0x00000002
        /*0030*/ 	.string	""
        /*0030*/ 	.string	"ptxas"
        /*0030*/ 	.string	"Cuda compilation tools, release 13.0, V13.0.88"
        /*0030*/ 	.string	"Build cuda_13.0.r13.0/compiler.36424714_0"
        /*0030*/ 	.string	"-arch sm_100 -m 64 "



//--------------------- .note.nv.cuinfo           --------------------------
	.section	.note.nv.cuinfo,"",@"SHT_NOTE"
	.sectionflags	@"SHF_NOTE_NV_CUINFO"
        /*0018*/ 	.short	0x0002
        /*001a*/ 	.short	0x0064
        /*001c*/ 	.short	0x0082
	.zero		2


//--------------------- .nv.info                  --------------------------
	.section	.nv.info,"",@"SHT_CUDA_INFO"
	.align	4


	//----- nvinfo : EIATTR_REGCOUNT
	.align		4
        /*0000*/ 	.byte	0x04, 0x2f
        /*0002*/ 	.short	(.L_1 - .L_0)
	.align		4
.L_0:
        /*0004*/ 	.word	index@(_Z23reduce_v1_no_divergencePfS_)
        /*0008*/ 	.word	0x0000000a


	//----- nvinfo : EIATTR_FRAME_SIZE
	.align		4
.L_1:
        /*000c*/ 	.byte	0x04, 0x11
        /*000e*/ 	.short	(.L_3 - .L_2)
	.align		4
.L_2:
        /*0010*/ 	.word	index@(_Z23reduce_v1_no_divergencePfS_)
        /*0014*/ 	.word	0x00000000


	//----- nvinfo : EIATTR_MIN_STACK_SIZE
	.align		4
.L_3:
        /*0018*/ 	.byte	0x04, 0x12
        /*001a*/ 	.short	(.L_5 - .L_4)
	.align		4
.L_4:
        /*001c*/ 	.word	index@(_Z23reduce_v1_no_divergencePfS_)
        /*0020*/ 	.word	0x00000000
.L_5:


//--------------------- .nv.compat                --------------------------
	.section	.nv.compat,"",@"SHT_CUDA_COMPAT_INFO"
	.align	4
        /*0000*/ 	.byte	0x02, 0x09, 0x00, 0x00, 0x02, 0x02, 0x01, 0x00, 0x02, 0x05, 0x05, 0x00, 0x03, 0x07, 0x01, 0x01
        /*0010*/ 	.byte	0x02, 0x03, 0x00, 0x00, 0x02, 0x06, 0x01, 0x00, 0x04, 0x0b, 0x08, 0x00, 0x09, 0x00, 0x00, 0x00
        /*0020*/ 	.byte	0x00, 0x00, 0x00, 0x00


//--------------------- .nv.info._Z23reduce_v1_no_divergencePfS_ --------------------------
	.section	.nv.info._Z23reduce_v1_no_divergencePfS_,"",@"SHT_CUDA_INFO"
	.sectionflags	@""
	.align	4


	//----- nvinfo : EIATTR_CUDA_API_VERSION
	.align		4
        /*0000*/ 	.byte	0x04, 0x37
        /*0002*/ 	.short	(.L_7 - .L_6)
.L_6:
        /*0004*/ 	.word	0x00000082


	//----- nvinfo : EIATTR_KPARAM_INFO
	.align		4
.L_7:
        /*0008*/ 	.byte	0x04, 0x17
        /*000a*/ 	.short	(.L_9 - .L_8)
.L_8:
        /*000c*/ 	.word	0x00000000
        /*0010*/ 	.short	0x0001
        /*0012*/ 	.short	0x0008
        /*0014*/ 	.byte	0x00, 0xf5, 0x21, 0x00


	//----- nvinfo : EIATTR_KPARAM_INFO
	.align		4
.L_9:
        /*0018*/ 	.byte	0x04, 0x17
        /*001a*/ 	.short	(.L_11 - .L_10)
.L_10:
        /*001c*/ 	.word	0x00000000
        /*0020*/ 	.short	0x0000
        /*0022*/ 	.short	0x0000
        /*0024*/ 	.byte	0x00, 0xf5, 0x21, 0x00


	//----- nvinfo : EIATTR_SPARSE_MMA_MASK
	.align		4
.L_11:
        /*0028*/ 	.byte	0x03, 0x50
        /*002a*/ 	.short	0x0000


	//----- nvinfo : EIATTR_MAXREG_COUNT
	.align		4
        /*002c*/ 	.byte	0x03, 0x1b
        /*002e*/ 	.short	0x00ff


	//----- nvinfo : EIATTR_NUM_BARRIERS
	.align		4
        /*0030*/ 	.byte	0x02, 0x4c
        /*0032*/ 	.byte	0x01
	.zero		1


	//----- nvinfo : EIATTR_MERCURY_ISA_VERSION
	.align		4
        /*0034*/ 	.byte	0x03, 0x5f
        /*0036*/ 	.short	0x0101


	//----- nvinfo : EIATTR_VRC_CTA_INIT_COUNT
	.align		4
        /*0038*/ 	.byte	0x02, 0x4a
	.zero		1
	.zero		1


	//----- nvinfo : EIATTR_EXIT_INSTR_OFFSETS
	.align		4
        /*003c*/ 	.byte	0x04, 0x1c
        /*003e*/ 	.short	(.L_13 - .L_12)


	//   ....[0]....
.L_12:
        /*0040*/ 	.word	0x00000210


	//   ....[1]....
        /*0044*/ 	.word	0x00000290


	//----- nvinfo : EIATTR_CBANK_PARAM_SIZE
	.align		4
.L_13:
        /*0048*/ 	.byte	0x03, 0x19
        /*004a*/ 	.short	0x0010


	//----- nvinfo : EIATTR_PARAM_CBANK
	.align		4
        /*004c*/ 	.byte	0x04, 0x0a
        /*004e*/ 	.short	(.L_15 - .L_14)
	.align		4
.L_14:
        /*0050*/ 	.word	index@(.nv.constant0._Z23reduce_v1_no_divergencePfS_)
        /*0054*/ 	.short	0x0380
        /*0056*/ 	.short	0x0010


	//----- nvinfo : EIATTR_SW_WAR
	.align		4
.L_15:
        /*0058*/ 	.byte	0x04, 0x36
        /*005a*/ 	.short	(.L_17 - .L_16)
.L_16:
        /*005c*/ 	.word	0x00000008
.L_17:


//--------------------- .nv.callgraph             --------------------------
	.section	.nv.callgraph,"",@"SHT_CUDA_CALLGRAPH"
	.align	4
	.sectionentsize	8
	.align		4
        /*0000*/ 	.word	0x00000000
	.align		4
        /*0004*/ 	.word	0xffffffff
	.align		4
        /*0008*/ 	.word	0x00000000
	.align		4
        /*000c*/ 	.word	0xfffffffe
	.align		4
        /*0010*/ 	.word	0x00000000
	.align		4
        /*0014*/ 	.word	0xfffffffd
	.align		4
        /*0018*/ 	.word	0x00000000
	.align		4
        /*001c*/ 	.word	0xfffffffc


//--------------------- .text._Z23reduce_v1_no_divergencePfS_ --------------------------
	.section	.text._Z23reduce_v1_no_divergencePfS_,"ax",@progbits
	.align	128
        .global         _Z23reduce_v1_no_divergencePfS_
        .type           _Z23reduce_v1_no_divergencePfS_,@function
        .size           _Z23reduce_v1_no_divergencePfS_,(.L_x_3 - _Z23reduce_v1_no_divergencePfS_)
        .other          _Z23reduce_v1_no_divergencePfS_,@"STO_CUDA_ENTRY STV_DEFAULT"
_Z23reduce_v1_no_divergencePfS_:
.text._Z23reduce_v1_no_divergencePfS_:
[----:B------:R-:W-:Y:S01]  /*0000*/  LDC R1, c[0x0][0x37c] ;  /* 0x0000df00ff017b82 */ /* 0x000fe20000000800 */
[----:B------:R-:W0:Y:S07]  /*0010*/  S2R R4, SR_TID.X ;  /* 0x0000000000047919 */ /* 0x000e2e0000002100 */
[----:B------:R-:W1:Y:S01]  /*0020*/  LDC.64 R2, c[0x0][0x380] ;  /* 0x0000e000ff027b82 */ /* 0x000e620000000a00 */
[----:B------:R-:W0:Y:S01]  /*0030*/  LDCU UR7, c[0x0][0x360] ;  /* 0x00006c00ff0777ac */ /* 0x000e220008000800 */
[----:B------:R-:W0:Y:S01]  /*0040*/  S2R R7, SR_CTAID.X ;  /* 0x0000000000077919 */ /* 0x000e220000002500 */
[----:B------:R-:W2:Y:S01]  /*0050*/  LDCU.64 UR8, c[0x0][0x358] ;  /* 0x00006b00ff0877ac */ /* 0x000ea20008000a00 */
[----:B0-----:R-:W-:-:S04]  /*0060*/  IMAD R5, R7, UR7, R4 ;  /* 0x0000000707057c24 */ /* 0x001fc8000f8e0204 */
[----:B-1----:R-:W-:-:S06]  /*0070*/  IMAD.WIDE.U32 R2, R5, 0x4, R2 ;  /* 0x0000000405027825 */ /* 0x002fcc00078e0002 */
[----:B--2---:R-:W2:Y:S01]  /*0080*/  LDG.E R2, desc[UR8][R2.64] ;  /* 0x0000000802027981 */ /* 0x004ea2000c1e1900 */
[----:B------:R-:W0:Y:S01]  /*0090*/  S2UR UR5, SR_CgaCtaId ;  /* 0x00000000000579c3 */ /* 0x000e220000008800 */
[----:B------:R-:W-:Y:S01]  /*00a0*/  UMOV UR4, 0x400 ;  /* 0x0000040000047882 */ /* 0x000fe20000000000 */
[----:B------:R-:W-:Y:S01]  /*00b0*/  UISETP.GE.U32.AND UP0, UPT, UR7, 0x2, UPT ;  /* 0x000000020700788c */ /* 0x000fe2000bf06070 */
[----:B------:R-:W-:Y:S01]  /*00c0*/  ISETP.NE.AND P1, PT, R4, RZ, PT ;  /* 0x000000ff0400720c */ /* 0x000fe20003f25270 */
[----:B0-----:R-:W-:-:S06]  /*00d0*/  ULEA UR4, UR5, UR4, 0x18 ;  /* 0x0000000405047291 */ /* 0x001fcc000f8ec0ff */
[----:B------:R-:W-:-:S05]  /*00e0*/  LEA R5, R4, UR4, 0x2 ;  /* 0x0000000404057c11 */ /* 0x000fca000f8e10ff */
[----:B--2---:R0:W-:Y:S01]  /*00f0*/  STS [R5], R2 ;  /* 0x0000000205007388 */ /* 0x0041e20000000800 */
[----:B------:R-:W-:Y:S06]  /*0100*/  BAR.SYNC.DEFER_BLOCKING 0x0 ;  /* 0x0000000000007b1d */ /* 0x000fec0000010000 */
[----:B------:R-:W-:Y:S05]  /*0110*/  BRA.U !UP0, `(.L_x_0) ;  /* 0x00000001083c7547 */ /* 0x000fea000b800000 */
[----:B------:R-:W-:-:S05]  /*0120*/  UMOV UR5, 0x1 ;  /* 0x0000000100057882 */ /* 0x000fca0000000000 */
.L_x_1:
[----:B------:R-:W-:-:S04]  /*0130*/  USHF.L.U32 UR6, UR5, 0x1, URZ ;  /* 0x0000000105067899 */ /* 0x000fc800080006ff */
[----:B------:R-:W-:Y:S02]  /*0140*/  UISETP.GE.U32.AND UP0, UPT, UR6, UR7, UPT ;  /* 0x000000070600728c */ /* 0x000fe4000bf06070 */
[----:B01----:R-:W-:-:S05]  /*0150*/  IMAD R2, R4, UR6, RZ ;  /* 0x0000000604027c24 */ /* 0x003fca000f8e02ff */
[----:B------:R-:W-:-:S13]  /*0160*/  ISETP.GE.U32.AND P0, PT, R2, UR7, PT ;  /* 0x0000000702007c0c */ /* 0x000fda000bf06070 */
[C---:B------:R-:W-:Y:S01]  /*0170*/  @!P0 IADD3 R0, PT, PT, R2.reuse, UR5, RZ ;  /* 0x0000000502008c10 */ /* 0x040fe2000fffe0ff */
[----:B------:R-:W-:Y:S01]  /*0180*/  UMOV UR5, UR6 ;  /* 0x0000000600057c82 */ /* 0x000fe20008000000 */
[----:B------:R-:W-:Y:S02]  /*0190*/  @!P0 LEA R2, R2, UR4, 0x2 ;  /* 0x0000000402028c11 */ /* 0x000fe4000f8e10ff */
[----:B------:R-:W-:-:S03]  /*01a0*/  @!P0 LEA R0, R0, UR4, 0x2 ;  /* 0x0000000400008c11 */ /* 0x000fc6000f8e10ff */
[----:B------:R-:W-:Y:S04]  /*01b0*/  @!P0 LDS R3, [R2] ;  /* 0x0000000002038984 */ /* 0x000fe80000000800 */
[----:B------:R-:W0:Y:S02]  /*01c0*/  @!P0 LDS R0, [R0] ;  /* 0x0000000000008984 */ /* 0x000e240000000800 */
[----:B0-----:R-:W-:-:S05]  /*01d0*/  @!P0 FADD R3, R0, R3 ;  /* 0x0000000300038221 */ /* 0x001fca0000000000 */
[----:B------:R1:W-:Y:S01]  /*01e0*/  @!P0 STS [R2], R3 ;  /* 0x0000000302008388 */ /* 0x0003e20000000800 */
[----:B------:R-:W-:Y:S06]  /*01f0*/  BAR.SYNC.DEFER_BLOCKING 0x0 ;  /* 0x0000000000007b1d */ /* 0x000fec0000010000 */
[----:B------:R-:W-:Y:S05]  /*0200*/  BRA.U !UP0, `(.L_x_1) ;  /* 0xfffffffd08c87547 */ /* 0x000fea000b83ffff */
.L_x_0:
[----:B------:R-:W-:Y:S05]  /*0210*/  @P1 EXIT ;  /* 0x000000000000194d */ /* 0x000fea0003800000 */
[----:B------:R-:W2:Y:S01]  /*0220*/  S2UR UR5, SR_CgaCtaId ;  /* 0x00000000000579c3 */ /* 0x000ea20000008800 */
[----:B------:R-:W-:-:S07]  /*0230*/  UMOV UR4, 0x400 ;  /* 0x0000040000047882 */ /* 0x000fce0000000000 */
[----:B01----:R-:W0:Y:S01]  /*0240*/  LDC.64 R2, c[0x0][0x388] ;  /* 0x0000e200ff027b82 */ /* 0x003e220000000a00 */
[----:B--2---:R-:W-:Y:S01]  /*0250*/  ULEA UR4, UR5, UR4, 0x18 ;  /* 0x0000000405047291 */ /* 0x004fe2000f8ec0ff */
[----:B0-----:R-:W-:-:S08]  /*0260*/  IMAD.WIDE.U32 R2, R7, 0x4, R2 ;  /* 0x0000000407027825 */ /* 0x001fd000078e0002 */
[----:B------:R-:W0:Y:S04]  /*0270*/  LDS R5, [UR4] ;  /* 0x00000004ff057984 */ /* 0x000e280008000800 */
[----:B0-----:R-:W-:Y:S01]  /*0280*/  STG.E desc[UR8][R2.64], R5 ;  /* 0x0000000502007986 */ /* 0x001fe2000c101908 */
[----:B------:R-:W-:Y:S05]  /*0290*/  EXIT ;  /* 0x000000000000794d */ /* 0x000fea0003800000 */
.L_x_2:
[----:B------:R-:W-:-:S00]  /*02a0*/  BRA `(.L_x_2) ;  /* 0xfffffffc00fc7947 */ /* 0x000fc0000383ffff */
[----:B------:R-:W-:-:S00]  /*02b0*/  NOP ;  /* 0x0000000000007918 */ /* 0x000fc00000000000 */
        /* <DEDUP_REMOVED lines=12> */
.L_x_3:


//--------------------- .nv.shared._Z23reduce_v1_no_divergencePfS_ --------------------------
	.section	.nv.shared._Z23reduce_v1_no_divergencePfS_,"aw",@nobits
	.sectionflags	@""
	.align	4
.nv.shared._Z23reduce_v1_no_divergencePfS_:
	.zero		2048


//--------------------- .nv.shared.reserved.0     --------------------------
	.section	.nv.shared.reserved.0,"aw",@nobits
	.weak		__nv_reservedSMEM_offset_0_alias
	.size		__nv_reservedSMEM_offset_0_alias, 0, 64
	.other		__nv_reservedSMEM_offset_0_alias,@"STO_CUDA_RESERVED_SHARED STV_DEFAULT"
__nv_reservedSMEM_offset_0_alias:
	.zero		0
	.zero		64


//--------------------- .nv.constant0._Z23reduce_v1_no_divergencePfS_ --------------------------
	.section	.nv.constant0._Z23reduce_v1_no_divergencePfS_,"a",@progbits
	.sectionflags	@""
	.align	4
.nv.constant0._Z23reduce_v1_no_divergencePfS_:
	.zero		912


//--------------------- SYMBOLS --------------------------

	.type		.nv.reservedSmem.offset0,@object
	.size		.nv.reservedSmem.offset0,0x4
	.type		.nv.reservedSmem.cap,@object
	.size		.nv.reservedSmem.cap,0x4
